	.headerflags	@"EF_CUDA_TEXMODE_UNIFIED EF_CUDA_64BIT_ADDRESS EF_CUDA_ACCELERATORS EF_CUDA_SM90 EF_CUDA_VIRTUAL_SM(EF_CUDA_SM90)"
	.elftype	@"ET_EXEC"


//--------------------- .nv.info                  --------------------------
	.section	.nv.info,"",@"SHT_CUDA_INFO"
	.align	4


	//----- nvinfo : EIATTR_REGCOUNT
	.align		4
        /*0000*/ 	.byte	0x04, 0x2f
        /*0002*/ 	.short	(.L_1 - .L_0)
	.align		4
.L_0:
        /*0004*/ 	.word	index@(triton_poi_fused_add_7)
        /*0008*/ 	.word	0x0000000e


	//----- nvinfo : EIATTR_MIN_STACK_SIZE
	.align		4
.L_1:
        /*000c*/ 	.byte	0x04, 0x12
        /*000e*/ 	.short	(.L_3 - .L_2)
	.align		4
.L_2:
        /*0010*/ 	.word	index@(triton_poi_fused_add_7)
        /*0014*/ 	.word	0x00000000


	//----- nvinfo : EIATTR_FRAME_SIZE
	.align		4
.L_3:
        /*0018*/ 	.byte	0x04, 0x11
        /*001a*/ 	.short	(.L_5 - .L_4)
	.align		4
.L_4:
        /*001c*/ 	.word	index@(triton_poi_fused_add_7)
        /*0020*/ 	.word	0x00000000


	//----- nvinfo : EIATTR_MIN_STACK_SIZE
	.align		4
.L_5:
        /*0024*/ 	.byte	0x04, 0x12
        /*0026*/ 	.short	(.L_7 - .L_6)
	.align		4
.L_6:
        /*0028*/ 	.word	index@(triton_poi_fused_add_7)
        /*002c*/ 	.word	0x00000000
.L_7:


//--------------------- .nv.info.triton_poi_fused_add_7 --------------------------
	.section	.nv.info.triton_poi_fused_add_7,"",@"SHT_CUDA_INFO"
	.sectionflags	@""
	.align	4


	//----- nvinfo : EIATTR_CUDA_API_VERSION
	.align		4
        /*0000*/ 	.byte	0x04, 0x37
        /*0002*/ 	.short	(.L_9 - .L_8)
.L_8:
        /*0004*/ 	.word	0x0000007c


	//----- nvinfo : EIATTR_KPARAM_INFO
	.align		4
.L_9:
        /*0008*/ 	.byte	0x04, 0x17
        /*000a*/ 	.short	(.L_11 - .L_10)
.L_10:
        /*000c*/ 	.word	0x00000000
        /*0010*/ 	.short	0x0003
        /*0012*/ 	.short	0x0018
        /*0014*/ 	.byte	0x00, 0xf0, 0x11, 0x00


	//----- nvinfo : EIATTR_KPARAM_INFO
	.align		4
.L_11:
        /*0018*/ 	.byte	0x04, 0x17
        /*001a*/ 	.short	(.L_13 - .L_12)
.L_12:
        /*001c*/ 	.word	0x00000000
        /*0020*/ 	.short	0x0002
        /*0022*/ 	.short	0x0010
        /*0024*/ 	.byte	0x00, 0xf4, 0x21, 0x00


	//----- nvinfo : EIATTR_KPARAM_INFO
	.align		4
.L_13:
        /*0028*/ 	.byte	0x04, 0x17
        /*002a*/ 	.short	(.L_15 - .L_14)
.L_14:
        /*002c*/ 	.word	0x00000000
        /*0030*/ 	.short	0x0001
        /*0032*/ 	.short	0x0008
        /*0034*/ 	.byte	0x00, 0xf4, 0x21, 0x00


	//----- nvinfo : EIATTR_KPARAM_INFO
	.align		4
.L_15:
        /*0038*/ 	.byte	0x04, 0x17
        /*003a*/ 	.short	(.L_17 - .L_16)
.L_16:
        /*003c*/ 	.word	0x00000000
        /*0040*/ 	.short	0x0000
        /*0042*/ 	.short	0x0000
        /*0044*/ 	.byte	0x00, 0xf4, 0x21, 0x00


	//----- nvinfo : EIATTR_SPARSE_MMA_MASK
	.align		4
.L_17:
        /*0048*/ 	.byte	0x03, 0x50
        /*004a*/ 	.short	0x0000


	//----- nvinfo : EIATTR_MAXREG_COUNT
	.align		4
        /*004c*/ 	.byte	0x03, 0x1b
        /*004e*/ 	.short	0x00ff


	//----- nvinfo : EIATTR_EXIT_INSTR_OFFSETS
	.align		4
        /*0050*/ 	.byte	0x04, 0x1c
        /*0052*/ 	.short	(.L_19 - .L_18)


	//   ....[0]....
.L_18:
        /*0054*/ 	.word	0x000001a0


	//   ....[1]....
        /*0058*/ 	.word	0x000001c0


	//----- nvinfo : EIATTR_REQNTID
	.align		4
.L_19:
        /*005c*/ 	.byte	0x04, 0x10
        /*005e*/ 	.short	(.L_21 - .L_20)
.L_20:
        /*0060*/ 	.word	0x00000080
        /*0064*/ 	.word	0x00000001
        /*0068*/ 	.word	0x00000001


	//----- nvinfo : EIATTR_CBANK_PARAM_SIZE
	.align		4
.L_21:
        /*006c*/ 	.byte	0x03, 0x19
        /*006e*/ 	.short	0x001c


	//----- nvinfo : EIATTR_PARAM_CBANK
	.align		4
        /*0070*/ 	.byte	0x04, 0x0a
        /*0072*/ 	.short	(.L_23 - .L_22)
	.align		4
.L_22:
        /*0074*/ 	.word	index@(.nv.constant0.triton_poi_fused_add_7)
        /*0078*/ 	.short	0x0210
        /*007a*/ 	.short	0x001c


	//----- nvinfo : EIATTR_SW_WAR
	.align		4
.L_23:
        /*007c*/ 	.byte	0x04, 0x36
        /*007e*/ 	.short	(.L_25 - .L_24)
.L_24:
        /*0080*/ 	.word	0x00000008
.L_25:


//--------------------- .nv.callgraph             --------------------------
	.section	.nv.callgraph,"",@"SHT_CUDA_CALLGRAPH"
	.align	4
	.sectionentsize	8
	.align		4
        /*0000*/ 	.word	0x00000000
	.align		4
        /*0004*/ 	.word	0xffffffff
	.align		4
        /*0008*/ 	.word	0x00000000
	.align		4
        /*000c*/ 	.word	0xfffffffe
	.align		4
        /*0010*/ 	.word	0x00000000
	.align		4
        /*0014*/ 	.word	0xfffffffd
	.align		4
        /*0018*/ 	.word	0x00000000
	.align		4
        /*001c*/ 	.word	0xfffffffc


//--------------------- .text.triton_poi_fused_add_7 --------------------------
	.section	.text.triton_poi_fused_add_7,"ax",@progbits
	.align	128
        .global         triton_poi_fused_add_7
        .type           triton_poi_fused_add_7,@function
        .size           triton_poi_fused_add_7,(.L_x_1 - triton_poi_fused_add_7)
        .other          triton_poi_fused_add_7,@"STO_CUDA_ENTRY STV_DEFAULT"
triton_poi_fused_add_7:
.text.triton_poi_fused_add_7:
[----:B------:R-:W0:Y:S02]  /*0000*/  LDC R1, c[0x0][0x28] ;  /* 0x00000a00ff017b82 */ /* 0x000e240000000800 */
[----:B------:R-:W1:Y:S01]  /*0010*/  S2R R0, SR_TID.X ;  /* 0x0000000000007919 */ /* 0x000e620000002100 */
[----:B------:R-:W2:Y:S01]  /*0020*/  LDC.64 R6, c[0x0][0x220] ;  /* 0x00008800ff067b82 */ /* 0x000ea20000000a00 */
[----:B------:R-:W-:Y:S01]  /*0030*/  ULDC.64 UR4, c[0x0][0x208] ;  /* 0x0000820000047ab9 */ /* 0x000fe20000000a00 */
[----:B------:R-:W3:Y:S06]  /*0040*/  S2R R9, SR_CTAID.X ;  /* 0x0000000000097919 */ /* 0x000eec0000002500 */
[----:B------:R-:W4:Y:S08]  /*0050*/  LDC.64 R4, c[0x0][0x210] ;  /* 0x00008400ff047b82 */ /* 0x000f300000000a00 */
[----:B------:R-:W5:Y:S01]  /*0060*/  LDC.64 R2, c[0x0][0x218] ;  /* 0x00008600ff027b82 */ /* 0x000f620000000a00 */
[----:B-1----:R-:W-:-:S02]  /*0070*/  LOP3.LUT R0, R0, 0x7f, RZ, 0xc0, !PT ;  /* 0x0000007f00007812 */ /* 0x002fc400078ec0ff */
[----:B---3--:R-:W-:-:S03]  /*0080*/  SHF.R.S32.HI R8, RZ, 0x18, R9 ;  /* 0x00000018ff087819 */ /* 0x008fc60000011409 */
[----:B------:R-:W-:Y:S01]  /*0090*/  IMAD R9, R9, 0x80, R0 ;  /* 0x0000008009097824 */ /* 0x000fe200078e0200 */
[----:B------:R-:W-:Y:S01]  /*00a0*/  SGXT R0, R8, 0x1 ;  /* 0x000000010800781a */ /* 0x000fe20000000200 */
[----:B------:R-:W-:-:S03]  /*00b0*/  HFMA2.MMA R8, -RZ, RZ, 0, 0 ;  /* 0x00000000ff087435 */ /* 0x000fc600000001ff */
[C---:B------:R-:W-:Y:S01]  /*00c0*/  ISETP.GE.AND P0, PT, R9.reuse, 0x100, PT ;  /* 0x000001000900780c */ /* 0x040fe20003f06270 */
[----:B----4-:R-:W-:Y:S01]  /*00d0*/  IMAD.WIDE R4, R9, 0x4, R4 ;  /* 0x0000000409047825 */ /* 0x010fe200078e0204 */
[----:B------:R-:W-:-:S04]  /*00e0*/  LEA.HI R0, R0, R9, RZ, 0x2 ;  /* 0x0000000900007211 */ /* 0x000fc800078f10ff */
[----:B------:R-:W-:-:S04]  /*00f0*/  LOP3.LUT R0, R0, 0xfffffffc, RZ, 0xc0, !PT ;  /* 0xfffffffc00007812 */ /* 0x000fc800078ec0ff */
[----:B------:R-:W-:Y:S01]  /*0100*/  IADD3 R11, R9, -R0, RZ ;  /* 0x80000000090b7210 */ /* 0x000fe20007ffe0ff */
[----:B-----5:R-:W-:Y:S02]  /*0110*/  IMAD.WIDE R2, R9, 0x4, R2 ;  /* 0x0000000409027825 */ /* 0x020fe400078e0202 */
[----:B------:R-:W3:Y:S02]  /*0120*/  @!P0 LDG.E R8, desc[UR4][R4.64] ;  /* 0x0000000404088981 */ /* 0x000ee4000c1e1900 */
[----:B--2---:R-:W-:-:S04]  /*0130*/  IMAD.WIDE R6, R11, 0x4, R6 ;  /* 0x000000040b067825 */ /* 0x004fc800078e0206 */
[----:B------:R-:W-:Y:S02]  /*0140*/  IMAD.MOV.U32 R11, RZ, RZ, RZ ;  /* 0x000000ffff0b7224 */ /* 0x000fe400078e00ff */
[----:B------:R-:W-:-:S04]  /*0150*/  IMAD.MOV.U32 R0, RZ, RZ, RZ ;  /* 0x000000ffff007224 */ /* 0x000fc800078e00ff */
[----:B------:R-:W3:Y:S04]  /*0160*/  @!P0 LDG.E.EL R11, desc[UR4][R6.64] ;  /* 0x00000004060b8981 */ /* 0x000ee8000c2e1900 */
[----:B------:R-:W2:Y:S01]  /*0170*/  @!P0 LDG.E R0, desc[UR4][R2.64] ;  /* 0x0000000402008981 */ /* 0x000ea2000c1e1900 */
[----:B---3--:R-:W-:-:S04]  /*0180*/  FADD R11, R11, R8 ;  /* 0x000000080b0b7221 */ /* 0x008fc80000000000 */
[----:B--2---:R-:W-:Y:S01]  /*0190*/  FADD R11, R11, R0 ;  /* 0x000000000b0b7221 */ /* 0x004fe20000000000 */
[----:B------:R-:W-:Y:S06]  /*01a0*/  @P0 EXIT ;  /* 0x000000000000094d */ /* 0x000fec0003800000 */
[----:B------:R-:W-:Y:S01]  /*01b0*/  STG.E desc[UR4][R4.64], R11 ;  /* 0x0000000b04007986 */ /* 0x000fe2000c101904 */
[----:B------:R-:W-:Y:S05]  /*01c0*/  EXIT ;  /* 0x000000000000794d */ /* 0x000fea0003800000 */
.L_x_0:
[----:B------:R-:W-:-:S00]  /*01d0*/  BRA `(.L_x_0) ;  /* 0xfffffffc00fc7947 */ /* 0x000fc0000383ffff */
[----:B------:R-:W-:-:S00]  /*01e0*/  NOP ;  /* 0x0000000000007918 */ /* 0x000fc00000000000 */
        /* <DEDUP_REMOVED lines=9> */
.L_x_1:


//--------------------- .nv.constant0.triton_poi_fused_add_7 --------------------------
	.section	.nv.constant0.triton_poi_fused_add_7,"a",@progbits
	.sectionflags	@""
	.align	4
.nv.constant0.triton_poi_fused_add_7:
	.zero		556
